def matmul_kernel(
    a_ptr,
    b_ptr,
    c_ptr,
    M,
    N,
    K,
    stride_am,
    stride_ak,
    stride_bk,
    stride_bn,
    stride_cm,
    stride_cn,
    BLOCK_M: tl.constexpr,
    BLOCK_N: tl.constexpr,
    BLOCK_K: tl.constexpr,
    GROUP_M: tl.constexpr,
):
    pid = tl.program_id(axis=0)
    num_pid_m = tl.cdiv(M, BLOCK_M)
    num_pid_n = tl.cdiv(N, BLOCK_N)
    num_pid_in_group = GROUP_M * num_pid_n
    group_id = pid // num_pid_in_group
    first_pid_m = group_id * GROUP_M
    group_size_m = min(num_pid_m - first_pid_m, GROUP_M)
    pid_m = first_pid_m + ((pid % num_pid_in_group) % group_size_m)
    pid_n = (pid % num_pid_in_group) // group_size_m

    offs_am = (pid_m * BLOCK_M + tl.arange(0, BLOCK_M)) % M
    offs_bn = (pid_n * BLOCK_N + tl.arange(0, BLOCK_N)) % N
    offs_k = tl.arange(0, BLOCK_K)
    a_ptrs = a_ptr + offs_am[:, None] * stride_am + offs_k[None, :] * stride_ak
    b_ptrs = b_ptr + offs_k[:, None] * stride_bk + offs_bn[None, :] * stride_bn

    acc = tl.zeros((BLOCK_M, BLOCK_N), dtype=tl.float32)
    for kk in range(0, tl.cdiv(K, BLOCK_K)):
        a = tl.load(a_ptrs, mask=offs_k[None, :] < K - kk * BLOCK_K, other=0.0)
        b = tl.load(b_ptrs, mask=offs_k[:, None] < K - kk * BLOCK_K, other=0.0)
        acc = tl.dot(a, b, acc)
        a_ptrs += BLOCK_K * stride_ak
        b_ptrs += BLOCK_K * stride_bk

    c = acc.to(c_ptr.dtype.element_ty)
    offs_cm = pid_m * BLOCK_M + tl.arange(0, BLOCK_M)
    offs_cn = pid_n * BLOCK_N + tl.arange(0, BLOCK_N)
    c_ptrs = c_ptr + offs_cm[:, None] * stride_cm + offs_cn[None, :] * stride_cn
    mask = (offs_cm[:, None] < M) & (offs_cn[None, :] < N)
    tl.store(c_ptrs, c, mask=mask)

# config = {"BLOCK_K": 16, "BLOCK_M": 32, "BLOCK_N": 16, "GROUP_M": 8, "arch": "sm_100", "dtype": "fp16", "num_ctas": 1, "num_stages": 3, "num_warps": 4}
# arch = sm_100


// ===== COMPILED SASS (sm_100a) =====

	.target	sm_100a

	.elftype	@"ET_EXEC"


//--------------------- .note.nv.tkinfo           --------------------------
	.section	.note.nv.tkinfo,"",@"SHT_NOTE"
	.sectionflags	@"SHF_NOTE_NV_TKINFO"
	.tkinfo
        /*0018*/ 	.word	0x00000081
        /*0030*/ 	.string	""
        /*0030*/ 	.string	"ptxas-blackwell"
        /*0030*/ 	.string	"Cuda compilation tools, release 12.9, V12.9.86"
        /*0030*/ 	.string	"Build cuda_12.9.r12.9/compiler.36037853_0"
        /*0030*/ 	.string	"-v  -suppress-debug-info  -lineinfo  -arch sm_100a "



//--------------------- .note.nv.cuver            --------------------------
	.section	.note.nv.cuver,"",@"SHT_NOTE"
	.sectionflags	@"SHF_NOTE_NV_CUVER"
        /*0018*/ 	.short	0x0001
        /*001a*/ 	.short	0x0064
        /*001c*/ 	.short	0x0001
        /*001e*/ 	.short	0x0000
        /*0020*/ 	.short	0x0001
        /*0022*/ 	.short	0x0000


//--------------------- .nv.info                  --------------------------
	.section	.nv.info,"",@"SHT_CUDA_INFO"
	.align	4


	//----- nvinfo : EIATTR_REGCOUNT
	.align		4
        /*0000*/ 	.byte	0x04, 0x2f
        /*0002*/ 	.short	(.L_1 - .L_0)
	.align		4
.L_0:
        /*0004*/ 	.word	index@(matmul_kernel)
        /*0008*/ 	.word	0x00000028


	//----- nvinfo : EIATTR_FRAME_SIZE
	.align		4
.L_1:
        /*000c*/ 	.byte	0x04, 0x11
        /*000e*/ 	.short	(.L_3 - .L_2)
	.align		4
.L_2:
        /*0010*/ 	.word	index@(matmul_kernel)
        /*0014*/ 	.word	0x00000000


	//----- nvinfo : EIATTR_MIN_STACK_SIZE
	.align		4
.L_3:
        /*0018*/ 	.byte	0x04, 0x12
        /*001a*/ 	.short	(.L_5 - .L_4)
	.align		4
.L_4:
        /*001c*/ 	.word	index@(matmul_kernel)
        /*0020*/ 	.word	0x00000000
.L_5:


//--------------------- .nv.info.matmul_kernel    --------------------------
	.section	.nv.info.matmul_kernel,"",@"SHT_CUDA_INFO"
	.sectionflags	@""
	.align	4


	//----- nvinfo : EIATTR_CUDA_API_VERSION
	.align		4
        /*0000*/ 	.byte	0x04, 0x37
        /*0002*/ 	.short	(.L_7 - .L_6)
.L_6:
        /*0004*/ 	.word	0x00000081


	//----- nvinfo : EIATTR_KPARAM_INFO
	.align		4
.L_7:
        /*0008*/ 	.byte	0x04, 0x17
        /*000a*/ 	.short	(.L_9 - .L_8)
.L_8:
        /*000c*/ 	.word	0x00000000
        /*0010*/ 	.short	0x000d
        /*0012*/ 	.short	0x0048
        /*0014*/ 	.byte	0x00, 0xf4, 0x21, 0x00


	//----- nvinfo : EIATTR_KPARAM_INFO
	.align		4
.L_9:
        /*0018*/ 	.byte	0x04, 0x17
        /*001a*/ 	.short	(.L_11 - .L_10)
.L_10:
        /*001c*/ 	.word	0x00000000
        /*0020*/ 	.short	0x000c
        /*0022*/ 	.short	0x0040
        /*0024*/ 	.byte	0x00, 0xf4, 0x21, 0x00


	//----- nvinfo : EIATTR_KPARAM_INFO
	.align		4
.L_11:
        /*0028*/ 	.byte	0x04, 0x17
        /*002a*/ 	.short	(.L_13 - .L_12)
.L_12:
        /*002c*/ 	.word	0x00000000
        /*0030*/ 	.short	0x000b
        /*0032*/ 	.short	0x0038
        /*0034*/ 	.byte	0x00, 0xf0, 0x11, 0x00


	//----- nvinfo : EIATTR_KPARAM_INFO
	.align		4
.L_13:
        /*0038*/ 	.byte	0x04, 0x17
        /*003a*/ 	.short	(.L_15 - .L_14)
.L_14:
        /*003c*/ 	.word	0x00000000
        /*0040*/ 	.short	0x000a
        /*0042*/ 	.short	0x0034
        /*0044*/ 	.byte	0x00, 0xf0, 0x11, 0x00


	//----- nvinfo : EIATTR_KPARAM_INFO
	.align		4
.L_15:
        /*0048*/ 	.byte	0x04, 0x17
        /*004a*/ 	.short	(.L_17 - .L_16)
.L_16:
        /*004c*/ 	.word	0x00000000
        /*0050*/ 	.short	0x0009
        /*0052*/ 	.short	0x0030
        /*0054*/ 	.byte	0x00, 0xf0, 0x11, 0x00


	//----- nvinfo : EIATTR_KPARAM_INFO
	.align		4
.L_17:
        /*0058*/ 	.byte	0x04, 0x17
        /*005a*/ 	.short	(.L_19 - .L_18)
.L_18:
        /*005c*/ 	.word	0x00000000
        /*0060*/ 	.short	0x0008
        /*0062*/ 	.short	0x002c
        /*0064*/ 	.byte	0x00, 0xf0, 0x11, 0x00


	//----- nvinfo : EIATTR_KPARAM_INFO
	.align		4
.L_19:
        /*0068*/ 	.byte	0x04, 0x17
        /*006a*/ 	.short	(.L_21 - .L_20)
.L_20:
        /*006c*/ 	.word	0x00000000
        /*0070*/ 	.short	0x0007
        /*0072*/ 	.short	0x0028
        /*0074*/ 	.byte	0x00, 0xf0, 0x11, 0x00


	//----- nvinfo : EIATTR_KPARAM_INFO
	.align		4
.L_21:
        /*0078*/ 	.byte	0x04, 0x17
        /*007a*/ 	.short	(.L_23 - .L_22)
.L_22:
        /*007c*/ 	.word	0x00000000
        /*0080*/ 	.short	0x0006
        /*0082*/ 	.short	0x0024
        /*0084*/ 	.byte	0x00, 0xf0, 0x11, 0x00


	//----- nvinfo : EIATTR_KPARAM_INFO
	.align		4
.L_23:
        /*0088*/ 	.byte	0x04, 0x17
        /*008a*/ 	.short	(.L_25 - .L_24)
.L_24:
        /*008c*/ 	.word	0x00000000
        /*0090*/ 	.short	0x0005
        /*0092*/ 	.short	0x0020
        /*0094*/ 	.byte	0x00, 0xf0, 0x11, 0x00


	//----- nvinfo : EIATTR_KPARAM_INFO
	.align		4
.L_25:
        /*0098*/ 	.byte	0x04, 0x17
        /*009a*/ 	.short	(.L_27 - .L_26)
.L_26:
        /*009c*/ 	.word	0x00000000
        /*00a0*/ 	.short	0x0004
        /*00a2*/ 	.short	0x001c
        /*00a4*/ 	.byte	0x00, 0xf0, 0x11, 0x00


	//----- nvinfo : EIATTR_KPARAM_INFO
	.align		4
.L_27:
        /*00a8*/ 	.byte	0x04, 0x17
        /*00aa*/ 	.short	(.L_29 - .L_28)
.L_28:
        /*00ac*/ 	.word	0x00000000
        /*00b0*/ 	.short	0x0003
        /*00b2*/ 	.short	0x0018
        /*00b4*/ 	.byte	0x00, 0xf0, 0x11, 0x00


	//----- nvinfo : EIATTR_KPARAM_INFO
	.align		4
.L_29:
        /*00b8*/ 	.byte	0x04, 0x17
        /*00ba*/ 	.short	(.L_31 - .L_30)
.L_30:
        /*00bc*/ 	.word	0x00000000
        /*00c0*/ 	.short	0x0002
        /*00c2*/ 	.short	0x0010
        /*00c4*/ 	.byte	0x00, 0xf4, 0x21, 0x00


	//----- nvinfo : EIATTR_KPARAM_INFO
	.align		4
.L_31:
        /*00c8*/ 	.byte	0x04, 0x17
        /*00ca*/ 	.short	(.L_33 - .L_32)
.L_32:
        /*00cc*/ 	.word	0x00000000
        /*00d0*/ 	.short	0x0001
        /*00d2*/ 	.short	0x0008
        /*00d4*/ 	.byte	0x00, 0xf4, 0x21, 0x00


	//----- nvinfo : EIATTR_KPARAM_INFO
	.align		4
.L_33:
        /*00d8*/ 	.byte	0x04, 0x17
        /*00da*/ 	.short	(.L_35 - .L_34)
.L_34:
        /*00dc*/ 	.word	0x00000000
        /*00e0*/ 	.short	0x0000
        /*00e2*/ 	.short	0x0000
        /*00e4*/ 	.byte	0x00, 0xf4, 0x21, 0x00


	//----- nvinfo : EIATTR_SPARSE_MMA_MASK
	.align		4
.L_35:
        /*00e8*/ 	.byte	0x03, 0x50
        /*00ea*/ 	.short	0x0000


	//----- nvinfo : EIATTR_MAXREG_COUNT
	.align		4
        /*00ec*/ 	.byte	0x03, 0x1b
        /*00ee*/ 	.short	0x00ff


	//----- nvinfo : EIATTR_NUM_BARRIERS
	.align		4
        /*00f0*/ 	.byte	0x02, 0x4c
        /*00f2*/ 	.byte	0x01
	.zero		1


	//----- nvinfo : EIATTR_VRC_CTA_INIT_COUNT
	.align		4
        /*00f4*/ 	.byte	0x02, 0x4a
	.zero		1
	.zero		1


	//----- nvinfo : EIATTR_EXIT_INSTR_OFFSETS
	.align		4
        /*00f8*/ 	.byte	0x04, 0x1c
        /*00fa*/ 	.short	(.L_37 - .L_36)


	//   ....[0]....
.L_36:
        /*00fc*/ 	.word	0x000013a0


	//   ....[1]....
        /*0100*/ 	.word	0x000013f0


	//----- nvinfo : EIATTR_REQNTID
	.align		4
.L_37:
        /*0104*/ 	.byte	0x04, 0x10
        /*0106*/ 	.short	(.L_39 - .L_38)
.L_38:
        /*0108*/ 	.word	0x00000080
        /*010c*/ 	.word	0x00000001
        /*0110*/ 	.word	0x00000001


	//----- nvinfo : EIATTR_CBANK_PARAM_SIZE
	.align		4
.L_39:
        /*0114*/ 	.byte	0x03, 0x19
        /*0116*/ 	.short	0x0050


	//----- nvinfo : EIATTR_PARAM_CBANK
	.align		4
        /*0118*/ 	.byte	0x04, 0x0a
        /*011a*/ 	.short	(.L_41 - .L_40)
	.align		4
.L_40:
        /*011c*/ 	.word	index@(.nv.constant0.matmul_kernel)
        /*0120*/ 	.short	0x0380
        /*0122*/ 	.short	0x0050


	//----- nvinfo : EIATTR_SW_WAR
	.align		4
.L_41:
        /*0124*/ 	.byte	0x04, 0x36
        /*0126*/ 	.short	(.L_43 - .L_42)
.L_42:
        /*0128*/ 	.word	0x00000008
.L_43:


//--------------------- .nv.compat                --------------------------
	.section	.nv.compat,"",@"SHT_CUDA_COMPAT_INFO"
	.align	4
        /*0000*/ 	.byte	0x02, 0x02, 0x01, 0x00, 0x02, 0x05, 0x05, 0x00, 0x02, 0x03, 0x00, 0x00, 0x02, 0x06, 0x01, 0x00


//--------------------- .nv.callgraph             --------------------------
	.section	.nv.callgraph,"",@"SHT_CUDA_CALLGRAPH"
	.align	4
	.sectionentsize	8
	.align		4
        /*0000*/ 	.word	0x00000000
	.align		4
        /*0004*/ 	.word	0xffffffff
	.align		4
        /*0008*/ 	.word	0x00000000
	.align		4
        /*000c*/ 	.word	0xfffffffe
	.align		4
        /*0010*/ 	.word	0x00000000
	.align		4
        /*0014*/ 	.word	0xfffffffd
	.align		4
        /*0018*/ 	.word	0x00000000
	.align		4
        /*001c*/ 	.word	0xfffffffc


//--------------------- .text.matmul_kernel       --------------------------
	.section	.text.matmul_kernel,"ax",@progbits
	.align	128
        .global         matmul_kernel
        .type           matmul_kernel,@function
        .size           matmul_kernel,(.L_x_3 - matmul_kernel)
        .other          matmul_kernel,@"STO_CUDA_ENTRY STV_DEFAULT"
matmul_kernel:
.text.matmul_kernel:
[----:B------:R-:W0:Y:S08]  /*0000*/  LDC R1, c[0x0][0x37c] ;  /* 0x0000df00ff017b82 */ /* 0x000e300000000800 */
[----:B------:R-:W1:Y:S01]  /*0010*/  LDC.64 R10, c[0x0][0x398] ;  /* 0x0000e600ff0a7b82 */ /* 0x000e620000000a00 */
[----:B------:R-:W2:Y:S01]  /*0020*/  S2R R7, SR_CTAID.X ;  /* 0x0000000000077919 */ /* 0x000ea20000002500 */
[----:B------:R-:W-:Y:S01]  /*0030*/  UMOV UR4, 0x400 ;  /* 0x0000040000047882 */ /* 0x000fe20000000000 */
[----:B------:R-:W3:Y:S05]  /*0040*/  LDCU.64 UR6, c[0x0][0x358] ;  /* 0x00006b00ff0677ac */ /* 0x000eea0008000a00 */
[----:B------:R-:W4:Y:S08]  /*0050*/  LDC R26, c[0x0][0x3a0] ;  /* 0x0000e800ff1a7b82 */ /* 0x000f300000000800 */
[----:B------:R-:W5:Y:S01]  /*0060*/  S2UR UR5, SR_CgaCtaId ;  /* 0x00000000000579c3 */ /* 0x000f620000008800 */
[----:B-1----:R-:W-:-:S05]  /*0070*/  VIADD R0, R11, 0xf ;  /* 0x0000000f0b007836 */ /* 0x002fca0000000000 */
[----:B------:R-:W-:Y:S01]  /*0080*/  SHF.R.S32.HI R3, RZ, 0x1f, R0 ;  /* 0x0000001fff037819 */ /* 0x000fe20000011400 */
[----:B----4-:R-:W-:-:S03]  /*0090*/  VIADD R26, R26, 0xf ;  /* 0x0000000f1a1a7836 */ /* 0x010fc60000000000 */
[----:B------:R-:W-:Y:S02]  /*00a0*/  LEA.HI R3, R3, R0, RZ, 0x4 ;  /* 0x0000000003037211 */ /* 0x000fe400078f20ff */
[----:B--2---:R-:W-:Y:S02]  /*00b0*/  IABS R8, R7 ;  /* 0x0000000700087213 */ /* 0x004fe40000000000 */
[----:B------:R-:W-:Y:S01]  /*00c0*/  SHF.R.S32.HI R0, RZ, 0x4, R3 ;  /* 0x00000004ff007819 */ /* 0x000fe20000011403 */
[----:B-----5:R-:W-:-:S04]  /*00d0*/  ULEA UR4, UR5, UR4, 0x18 ;  /* 0x0000000405047291 */ /* 0x020fc8000f8ec0ff */
[----:B------:R-:W-:-:S05]  /*00e0*/  IMAD.SHL.U32 R0, R0, 0x8, RZ ;  /* 0x0000000800007824 */ /* 0x000fca00078e00ff */
[-C--:B------:R-:W-:Y:S02]  /*00f0*/  IABS R5, R0.reuse ;  /* 0x0000000000057213 */ /* 0x080fe40000000000 */
[----:B------:R-:W-:Y:S02]  /*0100*/  IABS R12, R0 ;  /* 0x00000000000c7213 */ /* 0x000fe40000000000 */
[----:B------:R-:W1:Y:S08]  /*0110*/  I2F.RP R4, R5 ;  /* 0x0000000500047306 */ /* 0x000e700000209400 */
[----:B-1----:R-:W1:Y:S02]  /*0120*/  MUFU.RCP R4, R4 ;  /* 0x0000000400047308 */ /* 0x002e640000001000 */
[----:B-1----:R-:W-:-:S02]  /*0130*/  VIADD R2, R4, 0xffffffe ;  /* 0x0ffffffe04027836 */ /* 0x002fc40000000000 */
[----:B------:R-:W-:-:S04]  /*0140*/  IMAD.MOV R4, RZ, RZ, -R12 ;  /* 0x000000ffff047224 */ /* 0x000fc800078e0a0c */
[----:B------:R1:W2:Y:S02]  /*0150*/  F2I.FTZ.U32.TRUNC.NTZ R3, R2 ;  /* 0x0000000200037305 */ /* 0x0002a4000021f000 */
[----:B-1----:R-:W-:Y:S02]  /*0160*/  IMAD.MOV.U32 R2, RZ, RZ, RZ ;  /* 0x000000ffff027224 */ /* 0x002fe400078e00ff */
[----:B--2---:R-:W-:-:S04]  /*0170*/  IMAD.MOV R6, RZ, RZ, -R3 ;  /* 0x000000ffff067224 */ /* 0x004fc800078e0a03 */
[----:B------:R-:W-:Y:S02]  /*0180*/  IMAD R9, R6, R5, RZ ;  /* 0x0000000506097224 */ /* 0x000fe400078e02ff */
[----:B------:R-:W-:Y:S02]  /*0190*/  IMAD.MOV.U32 R6, RZ, RZ, R8 ;  /* 0x000000ffff067224 */ /* 0x000fe400078e0008 */
[----:B------:R-:W-:-:S06]  /*01a0*/  IMAD.HI.U32 R3, R3, R9, R2 ;  /* 0x0000000903037227 */ /* 0x000fcc00078e0002 */
[----:B------:R-:W-:-:S04]  /*01b0*/  IMAD.HI.U32 R3, R3, R6, RZ ;  /* 0x0000000603037227 */ /* 0x000fc800078e00ff */
[----:B------:R-:W-:-:S05]  /*01c0*/  IMAD R2, R3, R4, R6 ;  /* 0x0000000403027224 */ /* 0x000fca00078e0206 */
[----:B------:R-:W-:-:S13]  /*01d0*/  ISETP.GT.U32.AND P1, PT, R5, R2, PT ;  /* 0x000000020500720c */ /* 0x000fda0003f24070 */
[----:B------:R-:W-:Y:S02]  /*01e0*/  @!P1 IMAD.IADD R2, R2, 0x1, -R5 ;  /* 0x0000000102029824 */ /* 0x000fe400078e0a05 */
[----:B------:R-:W-:Y:S01]  /*01f0*/  @!P1 VIADD R3, R3, 0x1 ;  /* 0x0000000103039836 */ /* 0x000fe20000000000 */
[----:B------:R-:W-:Y:S02]  /*0200*/  ISETP.NE.AND P1, PT, R0, RZ, PT ;  /* 0x000000ff0000720c */ /* 0x000fe40003f25270 */
[----:B------:R-:W-:Y:S02]  /*0210*/  ISETP.GE.U32.AND P0, PT, R2, R5, PT ;  /* 0x000000050200720c */ /* 0x000fe40003f06070 */
[----:B------:R-:W-:-:S04]  /*0220*/  LOP3.LUT R2, R7, R0, RZ, 0x3c, !PT ;  /* 0x0000000007027212 */ /* 0x000fc800078e3cff */
[----:B------:R-:W-:Y:S01]  /*0230*/  ISETP.GE.AND P2, PT, R2, RZ, PT ;  /* 0x000000ff0200720c */ /* 0x000fe20003f46270 */
[----:B------:R-:W-:-:S06]  /*0240*/  VIADD R2, R10, 0x1f ;  /* 0x0000001f0a027836 */ /* 0x000fcc0000000000 */
[----:B------:R-:W-:-:S04]  /*0250*/  @P0 VIADD R3, R3, 0x1 ;  /* 0x0000000103030836 */ /* 0x000fc80000000000 */
[----:B------:R-:W-:Y:S01]  /*0260*/  IMAD.MOV.U32 R4, RZ, RZ, R3 ;  /* 0x000000ffff047224 */ /* 0x000fe200078e0003 */
[----:B------:R-:W-:-:S03]  /*0270*/  SHF.R.S32.HI R3, RZ, 0x1f, R2 ;  /* 0x0000001fff037819 */ /* 0x000fc60000011402 */
[----:B------:R-:W-:Y:S01]  /*0280*/  @!P2 IMAD.MOV R4, RZ, RZ, -R4 ;  /* 0x000000ffff04a224 */ /* 0x000fe200078e0a04 */
[----:B------:R-:W-:Y:S02]  /*0290*/  @!P1 LOP3.LUT R4, RZ, R0, RZ, 0x33, !PT ;  /* 0x00000000ff049212 */ /* 0x000fe400078e33ff */
[----:B------:R-:W-:-:S03]  /*02a0*/  LEA.HI R3, R3, R2, RZ, 0x5 ;  /* 0x0000000203037211 */ /* 0x000fc600078f28ff */
[----:B------:R-:W-:Y:S02]  /*02b0*/  IMAD.SHL.U32 R6, R4, 0x8, RZ ;  /* 0x0000000804067824 */ /* 0x000fe400078e00ff */
[----:B------:R-:W-:-:S03]  /*02c0*/  IMAD.MOV R4, RZ, RZ, -R4 ;  /* 0x000000ffff047224 */ /* 0x000fc600078e0a04 */
[----:B------:R-:W-:Y:S01]  /*02d0*/  LEA.HI.SX32 R3, R3, -R6, 0x1b ;  /* 0x8000000603037211 */ /* 0x000fe200078fdaff */
[----:B------:R-:W-:-:S03]  /*02e0*/  IMAD R4, R0, R4, R7 ;  /* 0x0000000400047224 */ /* 0x000fc600078e0207 */
[----:B------:R-:W-:-:S04]  /*02f0*/  VIMNMX R13, PT, PT, R3, 0x8, PT ;  /* 0x00000008030d7848 */ /* 0x000fc80003fe0100 */
[-C--:B------:R-:W-:Y:S02]  /*0300*/  IABS R9, R13.reuse ;  /* 0x0000000d00097213 */ /* 0x080fe40000000000 */
[----:B------:R-:W-:Y:S02]  /*0310*/  IABS R12, R13 ;  /* 0x0000000d000c7213 */ /* 0x000fe40000000000 */
[----:B------:R-:W1:Y:S08]  /*0320*/  I2F.RP R5, R9 ;  /* 0x0000000900057306 */ /* 0x000e700000209400 */
[----:B-1----:R-:W1:Y:S02]  /*0330*/  MUFU.RCP R5, R5 ;  /* 0x0000000500057308 */ /* 0x002e640000001000 */
[----:B-1----:R-:W-:-:S06]  /*0340*/  VIADD R2, R5, 0xffffffe ;  /* 0x0ffffffe05027836 */ /* 0x002fcc0000000000 */
[----:B------:R1:W2:Y:S02]  /*0350*/  F2I.FTZ.U32.TRUNC.NTZ R3, R2 ;  /* 0x0000000200037305 */ /* 0x0002a4000021f000 */
[----:B-1----:R-:W-:Y:S02]  /*0360*/  IMAD.MOV.U32 R2, RZ, RZ, RZ ;  /* 0x000000ffff027224 */ /* 0x002fe400078e00ff */
[----:B--2---:R-:W-:-:S04]  /*0370*/  IMAD.MOV R8, RZ, RZ, -R3 ;  /* 0x000000ffff087224 */ /* 0x004fc800078e0a03 */
[----:B------:R-:W-:Y:S01]  /*0380*/  IMAD.MOV.U32 R0, RZ, RZ, R8 ;  /* 0x000000ffff007224 */ /* 0x000fe200078e0008 */
[----:B------:R-:W-:-:S03]  /*0390*/  IABS R8, R4 ;  /* 0x0000000400087213 */ /* 0x000fc60000000000 */
[----:B------:R-:W-:Y:S02]  /*03a0*/  IMAD R7, R0, R9, RZ ;  /* 0x0000000900077224 */ /* 0x000fe400078e02ff */
[----:B------:R-:W-:Y:S02]  /*03b0*/  IMAD.MOV.U32 R0, RZ, RZ, R8 ;  /* 0x000000ffff007224 */ /* 0x000fe400078e0008 */
[----:B------:R-:W-:-:S04]  /*03c0*/  IMAD.HI.U32 R3, R3, R7, R2 ;  /* 0x0000000703037227 */ /* 0x000fc800078e0002 */
[----:B------:R-:W-:Y:S02]  /*03d0*/  IMAD.MOV R2, RZ, RZ, -R12 ;  /* 0x000000ffff027224 */ /* 0x000fe400078e0a0c */
        /* <DEDUP_REMOVED lines=8> */
[----:B------:R-:W-:Y:S02]  /*0460*/  ISETP.GE.AND P2, PT, R0, RZ, PT ;  /* 0x000000ff0000720c */ /* 0x000fe40003f46270 */
[----:B------:R-:W1:Y:S05]  /*0470*/  S2R R0, SR_TID.X ;  /* 0x0000000000007919 */ /* 0x000e6a0000002100 */
[----:B------:R-:W-:Y:S01]  /*0480*/  @P0 VIADD R3, R3, 0x1 ;  /* 0x0000000103030836 */ /* 0x000fe20000000000 */
[----:B------:R-:W-:-:S03]  /*0490*/  ISETP.GT.AND P0, PT, R26, 0xf, PT ;  /* 0x0000000f1a00780c */ /* 0x000fc60003f04270 */
[----:B------:R-:W-:-:S04]  /*04a0*/  IMAD.MOV.U32 R7, RZ, RZ, R3 ;  /* 0x000000ffff077224 */ /* 0x000fc800078e0003 */
[----:B------:R-:W-:Y:S01]  /*04b0*/  @!P2 IMAD.MOV R7, RZ, RZ, -R7 ;  /* 0x000000ffff07a224 */ /* 0x000fe200078e0a07 */
[----:B------:R-:W-:-:S05]  /*04c0*/  @!P1 LOP3.LUT R7, RZ, R13, RZ, 0x33, !PT ;  /* 0x0000000dff079212 */ /* 0x000fca00078e33ff */
[----:B------:R-:W-:Y:S01]  /*04d0*/  IMAD.MOV R2, RZ, RZ, -R7 ;  /* 0x000000ffff027224 */ /* 0x000fe200078e0a07 */
[----:B------:R-:W-:Y:S01]  /*04e0*/  @!P0 CS2R R8, SRZ ;  /* 0x0000000000088805 */ /* 0x000fe2000001ff00 */
[----:B------:R-:W-:Y:S02]  /*04f0*/  IMAD.SHL.U32 R7, R7, 0x10, RZ ;  /* 0x0000001007077824 */ /* 0x000fe400078e00ff */
[----:B------:R-:W-:-:S04]  /*0500*/  IMAD R2, R13, R2, R4 ;  /* 0x000000020d027224 */ /* 0x000fc800078e0204 */
[----:B------:R-:W-:Y:S01]  /*0510*/  IMAD.IADD R2, R6, 0x1, R2 ;  /* 0x0000000106027824 */ /* 0x000fe200078e0202 */
[C---:B-1----:R-:W-:Y:S02]  /*0520*/  LOP3.LUT R3, R0.reuse, 0x1f, RZ, 0xc0, !PT ;  /* 0x0000001f00037812 */ /* 0x042fe400078ec0ff */
[----:B------:R-:W-:Y:S02]  /*0530*/  SHF.R.U32.HI R35, RZ, 0x5, R0 ;  /* 0x00000005ff237819 */ /* 0x000fe40000011600 */
[----:B------:R-:W-:Y:S01]  /*0540*/  @!P0 LOP3.LUT R4, R0, 0x40, RZ, 0xc0, !PT ;  /* 0x0000004000048812 */ /* 0x000fe200078ec0ff */
[----:B------:R-:W-:Y:S01]  /*0550*/  IMAD R2, R2, 0x20, R3 ;  /* 0x0000002002027824 */ /* 0x000fe200078e0203 */
[----:B------:R-:W-:Y:S01]  /*0560*/  SGXT.U32 R35, R35, 0x2 ;  /* 0x000000022323781a */ /* 0x000fe20000000000 */
[----:B------:R-:W-:Y:S01]  /*0570*/  @!P0 IMAD.SHL.U32 R3, R0, 0x20, RZ ;  /* 0x0000002000038824 */ /* 0x000fe200078e00ff */
[----:B------:R-:W-:-:S04]  /*0580*/  @!P0 SHF.R.U32.HI R6, RZ, 0x1, R4 ;  /* 0x00000001ff068819 */ /* 0x000fc80000011604 */
[----:B------:R-:W-:Y:S01]  /*0590*/  @!P0 LOP3.LUT R5, R3, 0x60, RZ, 0xc0, !PT ;  /* 0x0000006003058812 */ /* 0x000fe200078ec0ff */
[----:B0--3--:R-:W-:Y:S06]  /*05a0*/  @!P0 BRA `(.L_x_0) ;  /* 0x0000000800a48947 */ /* 0x009fec0003800000 */
[----:B------:R-:W-:Y:S01]  /*05b0*/  IABS R5, R10 ;  /* 0x0000000a00057213 */ /* 0x000fe20000000000 */
[----:B------:R-:W0:Y:S01]  /*05c0*/  LDC R31, c[0x0][0x3ac] ;  /* 0x0000eb00ff1f7b82 */ /* 0x000e220000000800 */
[----:B------:R-:W-:Y:S01]  /*05d0*/  IABS R8, R11 ;  /* 0x0000000b00087213 */ /* 0x000fe20000000000 */
[----:B------:R-:W1:Y:S01]  /*05e0*/  LDCU UR5, c[0x0][0x3a4] ;  /* 0x00007480ff0577ac */ /* 0x000e620008000800 */
[----:B------:R-:W2:Y:S01]  /*05f0*/  I2F.RP R4, R5 ;  /* 0x0000000500047306 */ /* 0x000ea20000209400 */
[----:B------:R-:W-:Y:S02]  /*0600*/  SHF.R.S32.HI R21, RZ, 0x2, R0 ;  /* 0x00000002ff157819 */ /* 0x000fe40000011400 */
[----:B------:R-:W-:Y:S01]  /*0610*/  ISETP.NE.AND P2, PT, R10, RZ, PT ;  /* 0x000000ff0a00720c */ /* 0x000fe20003f45270 */
[----:B------:R-:W3:Y:S01]  /*0620*/  LDCU.64 UR8, c[0x0][0x388] ;  /* 0x00007100ff0877ac */ /* 0x000ee20008000a00 */
[----:B------:R-:W-:Y:S02]  /*0630*/  SGXT R21, R21, 0x1 ;  /* 0x000000011515781a */ /* 0x000fe40000000200 */
[----:B------:R-:W-:Y:S01]  /*0640*/  LOP3.LUT R37, R35, 0xc, RZ, 0xfc, !PT ;  /* 0x0000000c23257812 */ /* 0x000fe200078efcff */
[----:B------:R-:W4:Y:S01]  /*0650*/  I2F.RP R3, R8 ;  /* 0x0000000800037306 */ /* 0x000f220000209400 */
[----:B------:R-:W-:Y:S01]  /*0660*/  LOP3.LUT R22, R21, 0x90, RZ, 0xc0, !PT ;  /* 0x0000009015167812 */ /* 0x000fe200078ec0ff */
[----:B------:R-:W5:Y:S01]  /*0670*/  LDCU.64 UR12, c[0x0][0x380] ;  /* 0x00007000ff0c77ac */ /* 0x000f620008000a00 */
[----:B------:R-:W0:Y:S05]  /*0680*/  LDCU UR10, c[0x0][0x3b0] ;  /* 0x00007600ff0a77ac */ /* 0x000e2a0008000800 */
[----:B--2---:R-:W2:Y:S08]  /*0690*/  MUFU.RCP R4, R4 ;  /* 0x0000000400047308 */ /* 0x004eb00000001000 */
[----:B----4-:R-:W4:Y:S01]  /*06a0*/  MUFU.RCP R3, R3 ;  /* 0x0000000300037308 */ /* 0x010f220000001000 */
[----:B--2---:R-:W-:Y:S01]  /*06b0*/  VIADD R14, R4, 0xffffffe ;  /* 0x0ffffffe040e7836 */ /* 0x004fe20000000000 */
[----:B------:R-:W-:-:S06]  /*06c0*/  IABS R4, R2 ;  /* 0x0000000200047213 */ /* 0x000fcc0000000000 */
[----:B------:R2:W0:Y:S01]  /*06d0*/  F2I.FTZ.U32.TRUNC.NTZ R15, R14 ;  /* 0x0000000e000f7305 */ /* 0x000422000021f000 */
[----:B----4-:R-:W-:-:S07]  /*06e0*/  VIADD R12, R3, 0xffffffe ;  /* 0x0ffffffe030c7836 */ /* 0x010fce0000000000 */
[----:B------:R4:W1:Y:S01]  /*06f0*/  F2I.FTZ.U32.TRUNC.NTZ R13, R12 ;  /* 0x0000000c000d7305 */ /* 0x000862000021f000 */
[----:B--2---:R-:W-:Y:S02]  /*0700*/  IMAD.MOV.U32 R14, RZ, RZ, RZ ;  /* 0x000000ffff0e7224 */ /* 0x004fe400078e00ff */
[----:B0-----:R-:W-:Y:S02]  /*0710*/  IMAD.MOV R6, RZ, RZ, -R15 ;  /* 0x000000ffff067224 */ /* 0x001fe400078e0a0f */
[----:B----4-:R-:W-:Y:S02]  /*0720*/  IMAD.MOV.U32 R12, RZ, RZ, RZ ;  /* 0x000000ffff0c7224 */ /* 0x010fe400078e00ff */
[----:B------:R-:W-:Y:S01]  /*0730*/  IMAD R9, R6, R5, RZ ;  /* 0x0000000506097224 */ /* 0x000fe200078e02ff */
[----:B------:R-:W-:-:S03]  /*0740*/  SHF.R.U32.HI R6, RZ, 0x4, R0 ;  /* 0x00000004ff067819 */ /* 0x000fc60000011600 */
[----:B------:R-:W-:Y:S01]  /*0750*/  IMAD.HI.U32 R15, R15, R9, R14 ;  /* 0x000000090f0f7227 */ /* 0x000fe200078e000e */
[----:B------:R-:W-:Y:S02]  /*0760*/  SGXT.U32 R14, R6, 0x3 ;  /* 0x00000003060e781a */ /* 0x000fe40000000000 */
[----:B------:R-:W-:Y:S01]  /*0770*/  SHF.R.S32.HI R9, RZ, 0x1f, R26 ;  /* 0x0000001fff097819 */ /* 0x000fe2000001141a */
[----:B-1----:R-:W-:Y:S01]  /*0780*/  IMAD.MOV R3, RZ, RZ, -R13 ;  /* 0x000000ffff037224 */ /* 0x002fe200078e0a0d */
[----:B------:R-:W-:Y:S01]  /*0790*/  LOP3.LUT R14, R7, R14, RZ, 0xfc, !PT ;  /* 0x0000000e070e7212 */ /* 0x000fe200078efcff */
[----:B------:R-:W-:Y:S01]  /*07a0*/  IMAD.HI.U32 R15, R15, R4, RZ ;  /* 0x000000040f0f7227 */ /* 0x000fe200078e00ff */
[----:B------:R-:W-:Y:S02]  /*07b0*/  LEA.HI R26, R9, R26, RZ, 0x4 ;  /* 0x0000001a091a7211 */ /* 0x000fe400078f20ff */
[----:B------:R-:W-:Y:S01]  /*07c0*/  LOP3.LUT R20, R14, 0x8, RZ, 0xfc, !PT ;  /* 0x000000080e147812 */ /* 0x000fe200078efcff */
[----:B------:R-:W-:Y:S01]  /*07d0*/  IMAD R3, R3, R8, RZ ;  /* 0x0000000803037224 */ /* 0x000fe200078e02ff */
[----:B------:R-:W-:Y:S01]  /*07e0*/  IABS R16, R14 ;  /* 0x0000000e00107213 */ /* 0x000fe20000000000 */
[----:B------:R-:W-:Y:S01]  /*07f0*/  IMAD.MOV R15, RZ, RZ, -R15 ;  /* 0x000000ffff0f7224 */ /* 0x000fe200078e0a0f */
[----:B------:R-:W-:Y:S01]  /*0800*/  IABS R6, R20 ;  /* 0x0000001400067213 */ /* 0x000fe20000000000 */
[----:B------:R-:W-:Y:S01]  /*0810*/  IMAD.HI.U32 R13, R13, R3, R12 ;  /* 0x000000030d0d7227 */ /* 0x000fe200078e000c */
[----:B------:R-:W-:-:S03]  /*0820*/  SHF.R.S32.HI R26, RZ, 0x4, R26 ;  /* 0x00000004ff1a7819 */ /* 0x000fc6000001141a */
[C---:B------:R-:W-:Y:S02]  /*0830*/  IMAD R12, R5.reuse, R15, R4 ;  /* 0x0000000f050c7224 */ /* 0x040fe400078e0204 */
[----:B------:R-:W-:Y:S02]  /*0840*/  IMAD.MOV.U32 R15, RZ, RZ, R6 ;  /* 0x000000ffff0f7224 */ /* 0x000fe400078e0006 */
[----:B------:R-:W-:Y:S01]  /*0850*/  IMAD.SHL.U32 R6, R0, 0x40, RZ ;  /* 0x0000004000067824 */ /* 0x000fe200078e00ff */
[----:B------:R-:W-:Y:S01]  /*0860*/  ISETP.GT.U32.AND P0, PT, R5, R12, PT ;  /* 0x0000000c0500720c */ /* 0x000fe20003f04070 */
[----:B------:R-:W-:-:S03]  /*0870*/  IMAD.HI.U32 R4, R13, R15, RZ ;  /* 0x0000000f0d047227 */ /* 0x000fc600078e00ff */
[----:B------:R-:W-:Y:S01]  /*0880*/  LOP3.LUT R6, R6, 0x1c0, RZ, 0xc0, !PT ;  /* 0x000001c006067812 */ /* 0x000fe200078ec0ff */
[----:B------:R-:W-:-:S04]  /*0890*/  IMAD.HI.U32 R13, R13, R16, RZ ;  /* 0x000000100d0d7227 */ /* 0x000fc800078e00ff */
[----:B------:R-:W-:Y:S02]  /*08a0*/  IMAD.MOV R4, RZ, RZ, -R4 ;  /* 0x000000ffff047224 */ /* 0x000fe400078e0a04 */
[----:B------:R-:W-:Y:S02]  /*08b0*/  IMAD.MOV R19, RZ, RZ, -R13 ;  /* 0x000000ffff137224 */ /* 0x000fe400078e0a0d */
[----:B------:R-:W-:Y:S01]  /*08c0*/  IMAD R13, R8, R4, R15 ;  /* 0x00000004080d7224 */ /* 0x000fe200078e020f */
[----:B------:R-:W-:Y:S01]  /*08d0*/  LOP3.LUT R4, R0, 0x40, RZ, 0xc0, !PT ;  /* 0x0000004000047812 */ /* 0x000fe200078ec0ff */
[----:B------:R-:W-:Y:S01]  /*08e0*/  IMAD R9, R8, R19, R16 ;  /* 0x0000001308097224 */ /* 0x000fe200078e0210 */
[----:B------:R-:W-:Y:S01]  /*08f0*/  SHF.R.S32.HI R16, RZ, 0x6, R0 ;  /* 0x00000006ff107819 */ /* 0x000fe20000011400 */
[----:B------:R-:W-:Y:S01]  /*0900*/  IMAD.SHL.U32 R3, R0, 0x20, RZ ;  /* 0x0000002000037824 */ /* 0x000fe200078e00ff */
[----:B------:R-:W-:Y:S01]  /*0910*/  ISETP.GT.U32.AND P3, PT, R8, R13, PT ;  /* 0x0000000d0800720c */ /* 0x000fe20003f64070 */
[----:B------:R-:W-:Y:S01]  /*0920*/  @!P0 IMAD.IADD R12, R12, 0x1, -R5 ;  /* 0x000000010c0c8824 */ /* 0x000fe200078e0a05 */
[----:B------:R-:W-:Y:S01]  /*0930*/  ISETP.GT.U32.AND P4, PT, R8, R9, PT ;  /* 0x000000090800720c */ /* 0x000fe20003f84070 */
[C---:B------:R-:W-:Y:S01]  /*0940*/  IMAD.SHL.U32 R19, R0.reuse, 0x8, RZ ;  /* 0x0000000800137824 */ /* 0x040fe200078e00ff */
[----:B------:R-:W-:Y:S01]  /*0950*/  LOP3.LUT R17, R3, 0x200, RZ, 0xc0, !PT ;  /* 0x0000020003117812 */ /* 0x000fe200078ec0ff */
[----:B------:R-:W-:Y:S01]  /*0960*/  IMAD.SHL.U32 R15, R0, 0x2, RZ ;  /* 0x00000002000f7824 */ /* 0x000fe200078e00ff */
[----:B------:R-:W-:-:S02]  /*0970*/  ISETP.GT.U32.AND P1, PT, R5, R12, PT ;  /* 0x0000000c0500720c */ /* 0x000fc40003f24070 */
[----:B------:R-:W-:Y:S02]  /*0980*/  IADD3 R17, PT, PT, R17, UR4, R6 ;  /* 0x0000000411117c10 */ /* 0x000fe4000fffe006 */
[----:B------:R-:W-:Y:S02]  /*0990*/  SHF.R.U32.HI R6, RZ, 0x1, R4 ;  /* 0x00000001ff067819 */ /* 0x000fe40000011604 */
[----:B------:R-:W-:Y:S01]  /*09a0*/  SGXT R16, R16, 0x1 ;  /* 0x000000011010781a */ /* 0x000fe20000000200 */
[--C-:B------:R-:W-:Y:S01]  /*09b0*/  @!P3 IMAD.IADD R13, R13, 0x1, -R8.reuse ;  /* 0x000000010d0db824 */ /* 0x100fe200078e0a08 */
[----:B------:R-:W-:Y:S01]  /*09c0*/  LOP3.LUT R18, R6, 0x30, R19, 0x78, !PT ;  /* 0x0000003006127812 */ /* 0x000fe200078e7813 */
[----:B------:R-:W-:Y:S01]  /*09d0*/  @!P4 IMAD.IADD R9, R9, 0x1, -R8 ;  /* 0x000000010909c824 */ /* 0x000fe200078e0a08 */
[----:B------:R-:W-:Y:S02]  /*09e0*/  LOP3.LUT R16, R16, 0x90, RZ, 0xc0, !PT ;  /* 0x0000009010107812 */ /* 0x000fe400078ec0ff */
[----:B------:R-:W-:Y:S01]  /*09f0*/  LOP3.LUT R18, R18, 0x10, R15, 0x78, !PT ;  /* 0x0000001012127812 */ /* 0x000fe200078e780f */
[----:B------:R-:W-:Y:S01]  /*0a00*/  @!P1 IMAD.IADD R12, R12, 0x1, -R5 ;  /* 0x000000010c0c9824 */ /* 0x000fe200078e0a05 */
[----:B------:R-:W-:-:S02]  /*0a10*/  LOP3.LUT R16, R16, 0x7e, R15, 0x78, !PT ;  /* 0x0000007e10107812 */ /* 0x000fc400078e780f */
[----:B------:R-:W-:Y:S01]  /*0a20*/  LOP3.LUT R19, R22, 0x10, R15, 0x78, !PT ;  /* 0x0000001016137812 */ /* 0x000fe200078e780f */
[----:B------:R-:W-:Y:S01]  /*0a30*/  IMAD.IADD R17, R18, 0x1, R17 ;  /* 0x0000000112117824 */ /* 0x000fe200078e0211 */
[----:B------:R-:W-:Y:S02]  /*0a40*/  SHF.R.U32.HI R15, RZ, 0x1, R0 ;  /* 0x00000001ff0f7819 */ /* 0x000fe40000011600 */
[C---:B------:R-:W-:Y:S02]  /*0a50*/  ISETP.GT.U32.AND P3, PT, R8.reuse, R13, PT ;  /* 0x0000000d0800720c */ /* 0x040fe40003f64070 */
[----:B------:R-:W-:Y:S02]  /*0a60*/  ISETP.GT.U32.AND P5, PT, R8, R9, PT ;  /* 0x000000090800720c */ /* 0x000fe40003fa4070 */
[----:B------:R-:W-:Y:S02]  /*0a70*/  ISETP.GE.AND P1, PT, R2, RZ, PT ;  /* 0x000000ff0200720c */ /* 0x000fe40003f26270 */
[----:B------:R-:W-:Y:S01]  /*0a80*/  ISETP.GE.AND P0, PT, R14, RZ, PT ;  /* 0x000000ff0e00720c */ /* 0x000fe20003f06270 */
[----:B------:R-:W-:Y:S01]  /*0a90*/  IMAD.MOV.U32 R14, RZ, RZ, R12 ;  /* 0x000000ffff0e7224 */ /* 0x000fe200078e000c */
[----:B------:R-:W-:Y:S01]  /*0aa0*/  LOP3.LUT R15, R15, R0, RZ, 0xfc, !PT ;  /* 0x000000000f0f7212 */ /* 0x000fe200078efcff */
[----:B------:R-:W0:Y:S01]  /*0ab0*/  LDC R12, c[0x0][0x3a8] ;  /* 0x0000ea00ff0c7b82 */ /* 0x000e220000000800 */
[----:B------:R-:W-:-:S02]  /*0ac0*/  ISETP.GE.AND P4, PT, R20, RZ, PT ;  /* 0x000000ff1400720c */ /* 0x000fc40003f86270 */
[----:B------:R-:W-:Y:S01]  /*0ad0*/  LOP3.LUT R5, R3, 0x60, RZ, 0xc0, !PT ;  /* 0x0000006003057812 */ /* 0x000fe200078ec0ff */
[----:B------:R-:W-:Y:S02]  /*0ae0*/  IMAD.SHL.U32 R15, R15, 0x10, RZ ;  /* 0x000000100f0f7824 */ /* 0x000fe400078e00ff */
[--C-:B------:R-:W-:Y:S02]  /*0af0*/  @!P3 IMAD.IADD R13, R13, 0x1, -R8.reuse ;  /* 0x000000010d0db824 */ /* 0x100fe400078e0a08 */
[----:B------:R-:W-:Y:S01]  /*0b00*/  @!P5 IMAD.IADD R9, R9, 0x1, -R8 ;  /* 0x000000010909d824 */ /* 0x000fe200078e0a08 */
[----:B------:R-:W-:Y:S01]  /*0b10*/  LOP3.LUT R22, R15, 0x100, RZ, 0xc0, !PT ;  /* 0x000001000f167812 */ /* 0x000fe200078ec0ff */
[----:B------:R-:W-:Y:S01]  /*0b20*/  @!P1 IMAD.MOV R14, RZ, RZ, -R14 ;  /* 0x000000ffff0e9224 */ /* 0x000fe200078e0a0e */
[----:B------:R-:W-:Y:S01]  /*0b30*/  LOP3.LUT R8, R0, 0xf, RZ, 0xc0, !PT ;  /* 0x0000000f00087812 */ /* 0x000fe200078ec0ff */
[----:B------:R-:W-:Y:S01]  /*0b40*/  @!P0 IMAD.MOV R9, RZ, RZ, -R9 ;  /* 0x000000ffff098224 */ /* 0x000fe200078e0a09 */
[----:B------:R-:W-:Y:S01]  /*0b50*/  @!P2 LOP3.LUT R14, RZ, R10, RZ, 0x33, !PT ;  /* 0x0000000aff0ea212 */ /* 0x000fe200078e33ff */
[----:B------:R-:W-:Y:S01]  /*0b60*/  @!P4 IMAD.MOV R13, RZ, RZ, -R13 ;  /* 0x000000ffff0dc224 */ /* 0x000fe200078e0a0d */
[----:B------:R-:W-:Y:S01]  /*0b70*/  IADD3 R22, PT, PT, R22, UR4, R5 ;  /* 0x0000000416167c10 */ /* 0x000fe2000fffe005 */
[----:B------:R-:W-:Y:S01]  /*0b80*/  IMAD R8, R8, R31, RZ ;  /* 0x0000001f08087224 */ /* 0x000fe200078e02ff */
[----:B------:R-:W-:Y:S01]  /*0b90*/  ISETP.NE.AND P1, PT, R11, RZ, PT ;  /* 0x000000ff0b00720c */ /* 0x000fe20003f25270 */
[----:B------:R-:W-:Y:S01]  /*0ba0*/  IMAD R14, R14, UR5, RZ ;  /* 0x000000050e0e7c24 */ /* 0x000fe2000f8e02ff */
[----:B------:R-:W-:Y:S01]  /*0bb0*/  LOP3.LUT R10, RZ, R11, RZ, 0x33, !PT ;  /* 0x0000000bff0a7212 */ /* 0x000fe200078e33ff */
[----:B------:R-:W-:Y:S01]  /*0bc0*/  IMAD.IADD R18, R19, 0x1, R22 ;  /* 0x0000000113127824 */ /* 0x000fe200078e0216 */
[----:B---3--:R-:W-:Y:S01]  /*0bd0*/  LEA R22, P0, R8, UR8, 0x1 ;  /* 0x0000000808167c11 */ /* 0x008fe2000f8008ff */
[----:B------:R-:W-:Y:S01]  /*0be0*/  IMAD.SHL.U32 R31, R31, 0x10, RZ ;  /* 0x000000101f1f7824 */ /* 0x000fe200078e00ff */
[C---:B------:R-:W-:Y:S01]  /*0bf0*/  SEL R29, R10.reuse, R13, !P1 ;  /* 0x0000000d0a1d7207 */ /* 0x040fe20004800000 */
[----:B0-----:R-:W-:Y:S01]  /*0c00*/  IMAD R37, R37, R12, RZ ;  /* 0x0000000c25257224 */ /* 0x001fe200078e02ff */
[----:B------:R-:W-:-:S02]  /*0c10*/  SEL R27, R10, R9, !P1 ;  /* 0x000000090a1b7207 */ /* 0x000fc40004800000 */
[----:B------:R-:W-:Y:S02]  /*0c20*/  CS2R R10, SRZ ;  /* 0x00000000000a7805 */ /* 0x000fe4000001ff00 */
[C---:B------:R-:W-:Y:S01]  /*0c30*/  LOP3.LUT R13, R35.reuse, 0x4, RZ, 0xfc, !PT ;  /* 0x00000004230d7812 */ /* 0x040fe200078efcff */
[----:B------:R-:W-:Y:S01]  /*0c40*/  IMAD.SHL.U32 R33, R12, 0x10, RZ ;  /* 0x000000100c217824 */ /* 0x000fe200078e00ff */
[C---:B------:R-:W-:Y:S01]  /*0c50*/  LOP3.LUT R15, R35.reuse, 0x8, RZ, 0xfc, !PT ;  /* 0x00000008230f7812 */ /* 0x040fe200078efcff */
[-C--:B------:R-:W-:Y:S01]  /*0c60*/  IMAD R35, R35, R12.reuse, RZ ;  /* 0x0000000c23237224 */ /* 0x080fe200078e02ff */
[----:B-----5:R-:W-:Y:S01]  /*0c70*/  LEA R20, P2, R14, UR12, 0x1 ;  /* 0x0000000c0e147c11 */ /* 0x020fe2000f8408ff */
[----:B------:R-:W-:Y:S01]  /*0c80*/  IMAD R30, R13, R12, RZ ;  /* 0x0000000c0d1e7224 */ /* 0x000fe200078e02ff */
[----:B------:R-:W-:Y:S02]  /*0c90*/  LEA.HI.X.SX32 R25, R8, UR9, 0x1, P0 ;  /* 0x0000000908197c11 */ /* 0x000fe400080f0eff */
[----:B------:R-:W-:-:S02]  /*0ca0*/  CS2R R8, SRZ ;  /* 0x0000000000087805 */ /* 0x000fc4000001ff00 */
[----:B------:R-:W-:Y:S01]  /*0cb0*/  LEA.HI.X.SX32 R21, R14, UR13, 0x1, P2 ;  /* 0x0000000d0e157c11 */ /* 0x000fe200090f0eff */
[----:B------:R-:W-:Y:S01]  /*0cc0*/  IMAD R28, R15, R12, RZ ;  /* 0x0000000c0f1c7224 */ /* 0x000fe200078e02ff */
[----:B------:R-:W-:Y:S01]  /*0cd0*/  LOP3.LUT R19, R16, 0x20, RZ, 0x3c, !PT ;  /* 0x0000002010137812 */ /* 0x000fe200078e3cff */
[----:B------:R-:W-:Y:S01]  /*0ce0*/  IMAD R29, R29, UR10, RZ ;  /* 0x0000000a1d1d7c24 */ /* 0x000fe2000f8e02ff */
[----:B------:R-:W0:Y:S01]  /*0cf0*/  LDCU UR5, c[0x0][0x3a0] ;  /* 0x00007400ff0577ac */ /* 0x000e220008000800 */
[----:B------:R-:W-:-:S07]  /*0d00*/  IMAD R27, R27, UR10, RZ ;  /* 0x0000000a1b1b7c24 */ /* 0x000fce000f8e02ff */
.L_x_1:
[----:B------:R-:W-:Y:S02]  /*0d10*/  SHF.R.U32.HI R14, RZ, 0x5, R0 ;  /* 0x00000005ff0e7819 */ /* 0x000fe40000011600 */
[----:B------:R-:W-:Y:S02]  /*0d20*/  PRMT R23, RZ, 0x7610, R23 ;  /* 0x00007610ff177816 */ /* 0x000fe40000000017 */
[----:B------:R-:W-:-:S04]  /*0d30*/  SGXT.U32 R14, R14, 0x2 ;  /* 0x000000020e0e781a */ /* 0x000fc80000000000 */
[C---:B0-----:R-:W-:Y:S02]  /*0d40*/  ISETP.GE.AND P0, PT, R14.reuse, UR5, PT ;  /* 0x000000050e007c0c */ /* 0x041fe4000bf06270 */
[C---:B------:R-:W-:Y:S02]  /*0d50*/  LOP3.LUT R12, R14.reuse, 0x4, RZ, 0xfc, !PT ;  /* 0x000000040e0c7812 */ /* 0x040fe400078efcff */
[----:B------:R-:W-:Y:S02]  /*0d60*/  LOP3.LUT R15, R14, 0x8, RZ, 0xfc, !PT ;  /* 0x000000080e0f7812 */ /* 0x000fe400078efcff */
[----:B------:R-:W-:Y:S01]  /*0d70*/  ISETP.GE.AND P1, PT, R12, UR5, PT ;  /* 0x000000050c007c0c */ /* 0x000fe2000bf26270 */
[----:B------:R-:W-:-:S06]  /*0d80*/  IMAD.WIDE R12, R35, 0x2, R20 ;  /* 0x00000002230c7825 */ /* 0x000fcc00078e0214 */
[----:B------:R0:W2:Y:S01]  /*0d90*/  @!P0 LDG.E.U16 R23, desc[UR6][R12.64] ;  /* 0x000000060c178981 */ /* 0x0000a2000c1e1500 */
[----:B------:R-:W-:Y:S02]  /*0da0*/  ISETP.GE.AND P0, PT, R15, UR5, PT ;  /* 0x000000050f007c0c */ /* 0x000fe4000bf06270 */
[----:B------:R-:W-:Y:S02]  /*0db0*/  PRMT R32, RZ, 0x7610, R32 ;  /* 0x00007610ff207816 */ /* 0x000fe40000000020 */
[----:B------:R-:W-:Y:S01]  /*0dc0*/  PRMT R34, RZ, 0x7610, R34 ;  /* 0x00007610ff227816 */ /* 0x000fe20000000022 */
[----:B0-----:R-:W-:Y:S01]  /*0dd0*/  IMAD.WIDE R12, R30, 0x2, R20 ;  /* 0x000000021e0c7825 */ /* 0x001fe200078e0214 */
[----:B------:R-:W-:-:S04]  /*0de0*/  LOP3.LUT R14, R14, 0xc, RZ, 0xfc, !PT ;  /* 0x0000000c0e0e7812 */ /* 0x000fc800078efcff */
[----:B------:R0:W3:Y:S02]  /*0df0*/  @!P1 LDG.E.U16 R32, desc[UR6][R12.64] ;  /* 0x000000060c209981 */ /* 0x0000e4000c1e1500 */
[----:B0-----:R-:W-:-:S05]  /*0e00*/  IMAD.WIDE R12, R28, 0x2, R20 ;  /* 0x000000021c0c7825 */ /* 0x001fca00078e0214 */
[----:B------:R0:W4:Y:S01]  /*0e10*/  @!P0 LDG.E.U16 R34, desc[UR6][R12.64] ;  /* 0x000000060c228981 */ /* 0x000122000c1e1500 */
[----:B------:R-:W-:Y:S01]  /*0e20*/  ISETP.GE.AND P0, PT, R14, UR5, PT ;  /* 0x000000050e007c0c */ /* 0x000fe2000bf06270 */
[----:B------:R-:W-:Y:S01]  /*0e30*/  IMAD.WIDE R14, R37, 0x2, R20 ;  /* 0x00000002250e7825 */ /* 0x000fe200078e0214 */
[----:B------:R-:W-:-:S11]  /*0e40*/  PRMT R36, RZ, 0x7610, R36 ;  /* 0x00007610ff247816 */ /* 0x000fd60000000024 */
[----:B------:R1:W5:Y:S01]  /*0e50*/  @!P0 LDG.E.U16 R36, desc[UR6][R14.64] ;  /* 0x000000060e248981 */ /* 0x000362000c1e1500 */
[----:B------:R-:W-:Y:S01]  /*0e60*/  LOP3.LUT R24, R0, 0xf, RZ, 0xc0, !PT ;  /* 0x0000000f00187812 */ /* 0x000fe200078ec0ff */
[----:B------:R-:W-:Y:S03]  /*0e70*/  BAR.SYNC.DEFER_BLOCKING 0x0 ;  /* 0x0000000000007b1d */ /* 0x000fe60000010000 */
[----:B------:R-:W-:Y:S02]  /*0e80*/  ISETP.GE.AND P0, PT, R24, UR5, PT ;  /* 0x0000000518007c0c */ /* 0x000fe4000bf06270 */
[----:B------:R-:W-:Y:S01]  /*0e90*/  PRMT R24, RZ, 0x7610, R24 ;  /* 0x00007610ff187816 */ /* 0x000fe20000000018 */
[----:B--2---:R2:W-:Y:S02]  /*0ea0*/  STS.U16 [R16+UR4], R23 ;  /* 0x0000001710007988 */ /* 0x0045e40008000404 */
[--C-:B--2---:R-:W-:Y:S01]  /*0eb0*/  IMAD.MOV.U32 R23, RZ, RZ, R25.reuse ;  /* 0x000000ffff177224 */ /* 0x104fe200078e0019 */
[----:B------:R-:W-:Y:S01]  /*0ec0*/  PRMT R25, RZ, 0x7610, R25 ;  /* 0x00007610ff197816 */ /* 0x000fe20000000019 */
[----:B0-----:R-:W-:-:S04]  /*0ed0*/  IMAD.WIDE R12, R27, 0x2, R22 ;  /* 0x000000021b0c7825 */ /* 0x001fc800078e0216 */
[----:B-1----:R-:W-:Y:S02]  /*0ee0*/  IMAD.WIDE R14, R29, 0x2, R22 ;  /* 0x000000021d0e7825 */ /* 0x002fe400078e0216 */
[----:B------:R-:W2:Y:S04]  /*0ef0*/  @!P0 LDG.E.U16 R25, desc[UR6][R12.64] ;  /* 0x000000060c198981 */ /* 0x000ea8000c1e1500 */
[----:B------:R-:W2:Y:S04]  /*0f00*/  @!P0 LDG.E.U16 R24, desc[UR6][R14.64] ;  /* 0x000000060e188981 */ /* 0x000ea8000c1e1500 */
[----:B----4-:R-:W-:Y:S04]  /*0f10*/  STS.U16 [R16+UR4+0x200], R34 ;  /* 0x0002002210007988 */ /* 0x010fe80008000404 */
[----:B---3--:R-:W-:Y:S04]  /*0f20*/  STS.U16 [R19+UR4+0x100], R32 ;  /* 0x0001002013007988 */ /* 0x008fe80008000404 */
[----:B-----5:R-:W-:Y:S01]  /*0f30*/  STS.U16 [R19+UR4+0x300], R36 ;  /* 0x0003002413007988 */ /* 0x020fe20008000404 */
[----:B------:R-:W-:-:S05]  /*0f40*/  VIADD R26, R26, 0xffffffff ;  /* 0xffffffff1a1a7836 */ /* 0x000fca0000000000 */
[----:B------:R-:W-:Y:S01]  /*0f50*/  ISETP.NE.U32.AND P0, PT, R26, RZ, PT ;  /* 0x000000ff1a00720c */ /* 0x000fe20003f05070 */
[----:B------:R-:W-:Y:S01]  /*0f60*/  IMAD.WIDE R22, R31, 0x2, R22 ;  /* 0x000000021f167825 */ /* 0x000fe200078e0216 */
[----:B------:R-:W-:-:S03]  /*0f70*/  UIADD3 UR5, UPT, UPT, UR5, -0x10, URZ ;  /* 0xfffffff005057890 */ /* 0x000fc6000fffe0ff */
[----:B------:R-:W-:Y:S01]  /*0f80*/  IMAD.WIDE R20, R33, 0x2, R20 ;  /* 0x0000000221147825 */ /* 0x000fe200078e0214 */
[----:B--2---:R-:W-:Y:S04]  /*0f90*/  STS.U16 [R16+UR4+0x400], R25 ;  /* 0x0004001910007988 */ /* 0x004fe80008000404 */
[----:B------:R-:W-:Y:S01]  /*0fa0*/  STS.U16 [R16+UR4+0x500], R24 ;  /* 0x0005001810007988 */ /* 0x000fe20008000404 */
[----:B------:R-:W-:Y:S06]  /*0fb0*/  BAR.SYNC.DEFER_BLOCKING 0x0 ;  /* 0x0000000000007b1d */ /* 0x000fec0000010000 */
[----:B------:R-:W-:Y:S04]  /*0fc0*/  LDSM.16.M88.2 R24, [R18+0x400] ;  /* 0x000400001218783b */ /* 0x000fe80000000100 */
[----:B------:R-:W0:Y:S02]  /*0fd0*/  LDSM.16.MT88.4 R12, [R17] ;  /* 0x00000000110c783b */ /* 0x000e240000004200 */
[----:B0-----:R-:W-:Y:S01]  /*0fe0*/  HMMA.16816.F32 R8, R12, R24, R8 ;  /* 0x000000180c08723c */ /* 0x001fe20000001808 */
[----:B------:R-:W-:Y:S01]  /*0ff0*/  IMAD.MOV.U32 R25, RZ, RZ, R23 ;  /* 0x000000ffff197224 */ /* 0x000fe200078e0017 */
[----:B------:R-:W-:-:S03]  /*1000*/  NOP ;  /* 0x0000000000007918 */ /* 0x000fc60000000000 */
[----:B------:R-:W-:-:S15]  /*1010*/  @P0 BRA `(.L_x_1) ;  /* 0xfffffffc003c0947 */ /* 0x000fde000383ffff */
[----:B------:R-:W-:Y:S02]  /*1020*/  F2FP.F16.F32.PACK_AB R8, R9, R8 ;  /* 0x000000080908723e */ /* 0x000fe400000000ff */
[----:B------:R-:W-:-:S07]  /*1030*/  F2FP.F16.F32.PACK_AB R9, R11, R10 ;  /* 0x0000000a0b09723e */ /* 0x000fce00000000ff */
.L_x_0:
[----:B------:R-:W0:Y:S01]  /*1040*/  S2R R12, SR_TID.X ;  /* 0x00000000000c7919 */ /* 0x000e220000002100 */
[----:B------:R-:W1:Y:S08]  /*1050*/  S2UR UR5, SR_CgaCtaId ;  /* 0x00000000000579c3 */ /* 0x000e700000008800 */
[----:B------:R-:W-:Y:S01]  /*1060*/  BAR.SYNC.DEFER_BLOCKING 0x0 ;  /* 0x0000000000007b1d */ /* 0x000fe20000010000 */
[----:B------:R-:W-:-:S02]  /*1070*/  ISETP.NE.U32.AND P0, PT, R4, RZ, PT ;  /* 0x000000ff0400720c */ /* 0x000fc40003f05070 */
[----:B------:R-:W-:Y:S02]  /*1080*/  LOP3.LUT R4, R0, 0x20, RZ, 0xc0, !PT ;  /* 0x0000002000047812 */ /* 0x000fe400078ec0ff */
[----:B------:R-:W-:Y:S01]  /*1090*/  LOP3.LUT R11, R5, 0x1c, R0, 0xf8, !PT ;  /* 0x0000001c050b7812 */ /* 0x000fe200078ef800 */
[----:B------:R-:W-:Y:S01]  /*10a0*/  UMOV UR4, 0x400 ;  /* 0x0000040000047882 */ /* 0x000fe20000000000 */
[----:B------:R-:W-:Y:S01]  /*10b0*/  SEL R10, RZ, 0x240, !P0 ;  /* 0x00000240ff0a7807 */ /* 0x000fe20004000000 */
[----:B------:R-:W-:Y:S01]  /*10c0*/  IMAD.SHL.U32 R5, R4, 0x4, RZ ;  /* 0x0000000404057824 */ /* 0x000fe200078e00ff */
[----:B------:R-:W-:Y:S01]  /*10d0*/  LOP3.LUT R3, R3, 0x300, RZ, 0xc0, !PT ;  /* 0x0000030003037812 */ /* 0x000fe200078ec0ff */
[----:B------:R-:W2:Y:S03]  /*10e0*/  LDCU.128 UR8, c[0x0][0x390] ;  /* 0x00007200ff0877ac */ /* 0x000ea60008000c00 */
[----:B------:R-:W-:Y:S01]  /*10f0*/  LOP3.LUT R5, R5, R11, R10, 0xf6, !PT ;  /* 0x0000000b05057212 */ /* 0x000fe200078ef60a */
[----:B------:R-:W3:Y:S01]  /*1100*/  LDCU UR12, c[0x0][0x3b8] ;  /* 0x00007700ff0c77ac */ /* 0x000ee20008000800 */
[----:B-1----:R-:W-:Y:S01]  /*1110*/  ULEA UR4, UR5, UR4, 0x18 ;  /* 0x0000000405047291 */ /* 0x002fe2000f8ec0ff */
[----:B------:R-:W1:Y:S01]  /*1120*/  LDCU UR5, c[0x0][0x3b4] ;  /* 0x00007680ff0577ac */ /* 0x000e620008000800 */
[----:B0-----:R-:W-:-:S07]  /*1130*/  LOP3.LUT R12, R12, 0x1f, RZ, 0xc0, !PT ;  /* 0x0000001f0c0c7812 */ /* 0x001fce00078ec0ff */
[----:B------:R-:W-:Y:S01]  /*1140*/  STS [R5+UR4], R8 ;  /* 0x0000000805007988 */ /* 0x000fe20008000804 */
[----:B--2---:R-:W-:Y:S01]  /*1150*/  ISETP.GE.AND P0, PT, R2, UR10, PT ;  /* 0x0000000a02007c0c */ /* 0x004fe2000bf06270 */
[----:B------:R-:W-:Y:S01]  /*1160*/  IMAD R10, R12, 0x4, R3 ;  /* 0x000000040c0a7824 */ /* 0x000fe200078e0203 */
[----:B------:R-:W-:Y:S02]  /*1170*/  SHF.R.U32.HI R3, RZ, 0x4, R4 ;  /* 0x00000004ff037819 */ /* 0x000fe40000011604 */
[----:B------:R-:W-:Y:S02]  /*1180*/  LOP3.LUT R4, R5, 0x20, RZ, 0x3c, !PT ;  /* 0x0000002005047812 */ /* 0x000fe400078e3cff */
[----:B------:R-:W-:Y:S02]  /*1190*/  LOP3.LUT R10, R3, R10, R6, 0xf6, !PT ;  /* 0x0000000a030a7212 */ /* 0x000fe400078ef606 */
[----:B------:R-:W-:Y:S01]  /*11a0*/  SHF.R.U32.HI R6, RZ, 0x5, R0 ;  /* 0x00000005ff067819 */ /* 0x000fe20000011600 */
[----:B------:R1:W-:Y:S01]  /*11b0*/  STS [R4+UR4+0x100], R9 ;  /* 0x0001000904007988 */ /* 0x0003e20008000804 */
[----:B------:R-:W-:-:S02]  /*11c0*/  LOP3.LUT R11, R10, 0x40, RZ, 0x3c, !PT ;  /* 0x000000400a0b7812 */ /* 0x000fc400078e3cff */
[----:B------:R-:W-:Y:S01]  /*11d0*/  SGXT.U32 R6, R6, 0x2 ;  /* 0x000000020606781a */ /* 0x000fe20000000000 */
[----:B------:R-:W-:Y:S03]  /*11e0*/  BAR.SYNC.DEFER_BLOCKING 0x0 ;  /* 0x0000000000007b1d */ /* 0x000fe60000010000 */
[C-C-:B------:R-:W-:Y:S02]  /*11f0*/  LOP3.LUT R0, R7.reuse, 0xc, R6.reuse, 0xfe, !PT ;  /* 0x0000000c07007812 */ /* 0x140fe400078efe06 */
[C-C-:B------:R-:W-:Y:S01]  /*1200*/  LOP3.LUT R3, R7.reuse, 0x8, R6.reuse, 0xfe, !PT ;  /* 0x0000000807037812 */ /* 0x140fe200078efe06 */
[----:B-1----:R-:W-:Y:S01]  /*1210*/  IMAD R4, R2, UR5, RZ ;  /* 0x0000000502047c24 */ /* 0x002fe2000f8e02ff */
[C---:B------:R-:W-:Y:S02]  /*1220*/  LOP3.LUT R2, R7.reuse, R6, RZ, 0xfc, !PT ;  /* 0x0000000607027212 */ /* 0x040fe400078efcff */
[----:B------:R-:W-:Y:S01]  /*1230*/  LOP3.LUT R7, R7, 0x4, R6, 0xfe, !PT ;  /* 0x0000000407077812 */ /* 0x000fe200078efe06 */
[----:B---3--:R-:W-:Y:S01]  /*1240*/  IMAD R8, R3, UR12, RZ ;  /* 0x0000000c03087c24 */ /* 0x008fe2000f8e02ff */
[----:B------:R-:W-:Y:S01]  /*1250*/  LEA R9, P3, R4, UR8, 0x1 ;  /* 0x0000000804097c11 */ /* 0x000fe2000f8608ff */
[C---:B------:R-:W-:Y:S01]  /*1260*/  IMAD R5, R2.reuse, UR12, RZ ;  /* 0x0000000c02057c24 */ /* 0x040fe2000f8e02ff */
[C---:B------:R-:W-:Y:S01]  /*1270*/  ISETP.LT.AND P1, PT, R7.reuse, UR11, !P0 ;  /* 0x0000000b07007c0c */ /* 0x040fe2000c721270 */
[----:B------:R-:W-:Y:S01]  /*1280*/  IMAD R7, R7, UR12, RZ ;  /* 0x0000000c07077c24 */ /* 0x000fe2000f8e02ff */
[----:B------:R-:W-:-:S02]  /*1290*/  ISETP.LT.AND P2, PT, R2, UR11, !P0 ;  /* 0x0000000b02007c0c */ /* 0x000fc4000c741270 */
[-C--:B------:R-:W-:Y:S02]  /*12a0*/  LEA R2, P5, R5, R9.reuse, 0x1 ;  /* 0x0000000905027211 */ /* 0x080fe400078a08ff */
[----:B------:R-:W-:Y:S01]  /*12b0*/  LEA R6, P4, R8, R9, 0x1 ;  /* 0x0000000908067211 */ /* 0x000fe200078808ff */
[----:B------:R-:W0:Y:S04]  /*12c0*/  LDS.U16 R13, [R10+UR4] ;  /* 0x000000040a0d7984 */ /* 0x000e280008000400 */
[----:B------:R-:W1:Y:S04]  /*12d0*/  LDS.U16 R17, [R11+UR4] ;  /* 0x000000040b117984 */ /* 0x000e680008000400 */
[----:B------:R2:W3:Y:S02]  /*12e0*/  LDS.U16 R15, [R10+UR4+0x80] ;  /* 0x000080040a0f7984 */ /* 0x0004e40008000400 */
[----:B--2---:R-:W-:-:S02]  /*12f0*/  LEA.HI.X.SX32 R10, R4, UR9, 0x1, P3 ;  /* 0x00000009040a7c11 */ /* 0x004fc400098f0eff */
[----:B------:R-:W-:Y:S02]  /*1300*/  ISETP.LT.AND P3, PT, R3, UR11, !P0 ;  /* 0x0000000b03007c0c */ /* 0x000fe4000c761270 */
[C---:B------:R-:W-:Y:S01]  /*1310*/  ISETP.LT.AND P0, PT, R0.reuse, UR11, !P0 ;  /* 0x0000000b00007c0c */ /* 0x040fe2000c701270 */
[----:B------:R-:W-:Y:S01]  /*1320*/  IMAD R0, R0, UR12, RZ ;  /* 0x0000000c00007c24 */ /* 0x000fe2000f8e02ff */
[----:B------:R-:W-:Y:S02]  /*1330*/  LEA R4, P6, R7, R9, 0x1 ;  /* 0x0000000907047211 */ /* 0x000fe400078c08ff */
[-C--:B------:R-:W-:Y:S02]  /*1340*/  LEA.HI.X.SX32 R3, R5, R10.reuse, 0x1, P5 ;  /* 0x0000000a05037211 */ /* 0x080fe400028f0eff */
[-C--:B------:R-:W-:Y:S02]  /*1350*/  LEA.HI.X.SX32 R5, R7, R10.reuse, 0x1, P6 ;  /* 0x0000000a07057211 */ /* 0x080fe400030f0eff */
[----:B------:R-:W-:Y:S01]  /*1360*/  LEA.HI.X.SX32 R7, R8, R10, 0x1, P4 ;  /* 0x0000000a08077211 */ /* 0x000fe200020f0eff */
[----:B0-----:R0:W-:Y:S04]  /*1370*/  @P2 STG.E.U16 desc[UR6][R2.64], R13 ;  /* 0x0000000d02002986 */ /* 0x0011e8000c101506 */
[----:B-1----:R0:W-:Y:S04]  /*1380*/  @P1 STG.E.U16 desc[UR6][R4.64], R17 ;  /* 0x0000001104001986 */ /* 0x0021e8000c101506 */
[----:B---3--:R0:W-:Y:S01]  /*1390*/  @P3 STG.E.U16 desc[UR6][R6.64], R15 ;  /* 0x0000000f06003986 */ /* 0x0081e2000c101506 */
[----:B------:R-:W-:Y:S05]  /*13a0*/  @!P0 EXIT ;  /* 0x000000000000894d */ /* 0x000fea0003800000 */
[----:B------:R-:W1:Y:S01]  /*13b0*/  LDS.U16 R11, [R11+UR4+0x80] ;  /* 0x000080040b0b7984 */ /* 0x000e620008000400 */
[----:B0-----:R-:W-:-:S04]  /*13c0*/  LEA R2, P0, R0, R9, 0x1 ;  /* 0x0000000900027211 */ /* 0x001fc800078008ff */
[----:B------:R-:W-:-:S05]  /*13d0*/  LEA.HI.X.SX32 R3, R0, R10, 0x1, P0 ;  /* 0x0000000a00037211 */ /* 0x000fca00000f0eff */
[----:B-1----:R-:W-:Y:S01]  /*13e0*/  STG.E.U16 desc[UR6][R2.64], R11 ;  /* 0x0000000b02007986 */ /* 0x002fe2000c101506 */
[----:B------:R-:W-:Y:S05]  /*13f0*/  EXIT ;  /* 0x000000000000794d */ /* 0x000fea0003800000 */
.L_x_2:
[----:B------:R-:W-:-:S00]  /*1400*/  BRA `(.L_x_2) ;  /* 0xfffffffc00fc7947 */ /* 0x000fc0000383ffff */
[----:B------:R-:W-:-:S00]  /*1410*/  NOP ;  /* 0x0000000000007918 */ /* 0x000fc00000000000 */
        /* <DEDUP_REMOVED lines=14> */
.L_x_3:


//--------------------- .nv.shared.matmul_kernel  --------------------------
	.section	.nv.shared.matmul_kernel,"aw",@nobits
	.sectionflags	@""
	.align	16
	.zero		1024


//--------------------- .nv.shared.reserved.0     --------------------------
	.section	.nv.shared.reserved.0,"aw",@nobits
	.weak		__nv_reservedSMEM_offset_0_alias
	.size		__nv_reservedSMEM_offset_0_alias, 0, 64
	.other		__nv_reservedSMEM_offset_0_alias,@"STO_CUDA_RESERVED_SHARED STV_DEFAULT"
__nv_reservedSMEM_offset_0_alias:
	.zero		0
	.zero		64


//--------------------- .nv.constant0.matmul_kernel --------------------------
	.section	.nv.constant0.matmul_kernel,"a",@progbits
	.sectionflags	@""
	.align	4
.nv.constant0.matmul_kernel:
	.zero		976


//--------------------- SYMBOLS --------------------------

	.type		.nv.reservedSmem.offset0,@object
	.size		.nv.reservedSmem.offset0,0x4
	.type		.nv.reservedSmem.cap,@object
	.size		.nv.reservedSmem.cap,0x4
